	.headerflags	@"EF_CUDA_TEXMODE_UNIFIED EF_CUDA_64BIT_ADDRESS EF_CUDA_ACCELERATORS EF_CUDA_SM90 EF_CUDA_VIRTUAL_SM(EF_CUDA_SM90)"
	.elftype	@"ET_EXEC"


//--------------------- .nv.info                  --------------------------
	.section	.nv.info,"",@"SHT_CUDA_INFO"
	.align	4


	//----- nvinfo : EIATTR_REGCOUNT
	.align		4
        /*0000*/ 	.byte	0x04, 0x2f
        /*0002*/ 	.short	(.L_3 - .L_2)
	.align		4
.L_2:
        /*0004*/ 	.word	index@(triton_poi_fused__native_batch_norm_legit_no_training_add_leaky_relu_16)
        /*0008*/ 	.word	0x0000001e


	//----- nvinfo : EIATTR_MIN_STACK_SIZE
	.align		4
.L_3:
        /*000c*/ 	.byte	0x04, 0x12
        /*000e*/ 	.short	(.L_5 - .L_4)
	.align		4
.L_4:
        /*0010*/ 	.word	index@(triton_poi_fused__native_batch_norm_legit_no_training_add_leaky_relu_16)
        /*0014*/ 	.word	0x00000000


	//----- nvinfo : EIATTR_FRAME_SIZE
	.align		4
.L_5:
        /*0018*/ 	.byte	0x04, 0x11
        /*001a*/ 	.short	(.L_7 - .L_6)
	.align		4
.L_6:
        /*001c*/ 	.word	index@(triton_poi_fused__native_batch_norm_legit_no_training_add_leaky_relu_16)
        /*0020*/ 	.word	0x00000000


	//----- nvinfo : EIATTR_MIN_STACK_SIZE
	.align		4
.L_7:
        /*0024*/ 	.byte	0x04, 0x12
        /*0026*/ 	.short	(.L_9 - .L_8)
	.align		4
.L_8:
        /*0028*/ 	.word	index@(triton_poi_fused__native_batch_norm_legit_no_training_add_leaky_relu_16)
        /*002c*/ 	.word	0x00000000
.L_9:


//--------------------- .nv.info.triton_poi_fused__native_batch_norm_legit_no_training_add_leaky_relu_16 --------------------------
	.section	.nv.info.triton_poi_fused__native_batch_norm_legit_no_training_add_leaky_relu_16,"",@"SHT_CUDA_INFO"
	.sectionflags	@""
	.align	4


	//----- nvinfo : EIATTR_CUDA_API_VERSION
	.align		4
        /*0000*/ 	.byte	0x04, 0x37
        /*0002*/ 	.short	(.L_11 - .L_10)
.L_10:
        /*0004*/ 	.word	0x0000007c


	//----- nvinfo : EIATTR_KPARAM_INFO
	.align		4
.L_11:
        /*0008*/ 	.byte	0x04, 0x17
        /*000a*/ 	.short	(.L_13 - .L_12)
.L_12:
        /*000c*/ 	.word	0x00000000
        /*0010*/ 	.short	0x0007
        /*0012*/ 	.short	0x0038
        /*0014*/ 	.byte	0x00, 0xf0, 0x11, 0x00


	//----- nvinfo : EIATTR_KPARAM_INFO
	.align		4
.L_13:
        /*0018*/ 	.byte	0x04, 0x17
        /*001a*/ 	.short	(.L_15 - .L_14)
.L_14:
        /*001c*/ 	.word	0x00000000
        /*0020*/ 	.short	0x0006
        /*0022*/ 	.short	0x0030
        /*0024*/ 	.byte	0x00, 0xf4, 0x21, 0x00


	//----- nvinfo : EIATTR_KPARAM_INFO
	.align		4
.L_15:
        /*0028*/ 	.byte	0x04, 0x17
        /*002a*/ 	.short	(.L_17 - .L_16)
.L_16:
        /*002c*/ 	.word	0x00000000
        /*0030*/ 	.short	0x0005
        /*0032*/ 	.short	0x0028
        /*0034*/ 	.byte	0x00, 0xf4, 0x21, 0x00


	//----- nvinfo : EIATTR_KPARAM_INFO
	.align		4
.L_17:
        /*0038*/ 	.byte	0x04, 0x17
        /*003a*/ 	.short	(.L_19 - .L_18)
.L_18:
        /*003c*/ 	.word	0x00000000
        /*0040*/ 	.short	0x0004
        /*0042*/ 	.short	0x0020
        /*0044*/ 	.byte	0x00, 0xf4, 0x21, 0x00


	//----- nvinfo : EIATTR_KPARAM_INFO
	.align		4
.L_19:
        /*0048*/ 	.byte	0x04, 0x17
        /*004a*/ 	.short	(.L_21 - .L_20)
.L_20:
        /*004c*/ 	.word	0x00000000
        /*0050*/ 	.short	0x0003
        /*0052*/ 	.short	0x0018
        /*0054*/ 	.byte	0x00, 0xf4, 0x21, 0x00


	//----- nvinfo : EIATTR_KPARAM_INFO
	.align		4
.L_21:
        /*0058*/ 	.byte	0x04, 0x17
        /*005a*/ 	.short	(.L_23 - .L_22)
.L_22:
        /*005c*/ 	.word	0x00000000
        /*0060*/ 	.short	0x0002
        /*0062*/ 	.short	0x0010
        /*0064*/ 	.byte	0x00, 0xf4, 0x21, 0x00


	//----- nvinfo : EIATTR_KPARAM_INFO
	.align		4
.L_23:
        /*0068*/ 	.byte	0x04, 0x17
        /*006a*/ 	.short	(.L_25 - .L_24)
.L_24:
        /*006c*/ 	.word	0x00000000
        /*0070*/ 	.short	0x0001
        /*0072*/ 	.short	0x0008
        /*0074*/ 	.byte	0x00, 0xf4, 0x21, 0x00


	//----- nvinfo : EIATTR_KPARAM_INFO
	.align		4
.L_25:
        /*0078*/ 	.byte	0x04, 0x17
        /*007a*/ 	.short	(.L_27 - .L_26)
.L_26:
        /*007c*/ 	.word	0x00000000
        /*0080*/ 	.short	0x0000
        /*0082*/ 	.short	0x0000
        /*0084*/ 	.byte	0x00, 0xf4, 0x21, 0x00


	//----- nvinfo : EIATTR_SPARSE_MMA_MASK
	.align		4
.L_27:
        /*0088*/ 	.byte	0x03, 0x50
        /*008a*/ 	.short	0x0000


	//----- nvinfo : EIATTR_MAXREG_COUNT
	.align		4
        /*008c*/ 	.byte	0x03, 0x1b
        /*008e*/ 	.short	0x00ff


	//----- nvinfo : EIATTR_EXIT_INSTR_OFFSETS
	.align		4
        /*0090*/ 	.byte	0x04, 0x1c
        /*0092*/ 	.short	(.L_29 - .L_28)


	//   ....[0]....
.L_28:
        /*0094*/ 	.word	0x00000620


	//----- nvinfo : EIATTR_REQNTID
	.align		4
.L_29:
        /*0098*/ 	.byte	0x04, 0x10
        /*009a*/ 	.short	(.L_31 - .L_30)
.L_30:
        /*009c*/ 	.word	0x00000080
        /*00a0*/ 	.word	0x00000001
        /*00a4*/ 	.word	0x00000001


	//----- nvinfo : EIATTR_CBANK_PARAM_SIZE
	.align		4
.L_31:
        /*00a8*/ 	.byte	0x03, 0x19
        /*00aa*/ 	.short	0x003c


	//----- nvinfo : EIATTR_PARAM_CBANK
	.align		4
        /*00ac*/ 	.byte	0x04, 0x0a
        /*00ae*/ 	.short	(.L_33 - .L_32)
	.align		4
.L_32:
        /*00b0*/ 	.word	index@(.nv.constant0.triton_poi_fused__native_batch_norm_legit_no_training_add_leaky_relu_16)
        /*00b4*/ 	.short	0x0210
        /*00b6*/ 	.short	0x003c


	//----- nvinfo : EIATTR_SW_WAR
	.align		4
.L_33:
        /*00b8*/ 	.byte	0x04, 0x36
        /*00ba*/ 	.short	(.L_35 - .L_34)
.L_34:
        /*00bc*/ 	.word	0x00000008
.L_35:


//--------------------- .nv.callgraph             --------------------------
	.section	.nv.callgraph,"",@"SHT_CUDA_CALLGRAPH"
	.align	4
	.sectionentsize	8
	.align		4
        /*0000*/ 	.word	0x00000000
	.align		4
        /*0004*/ 	.word	0xffffffff
	.align		4
        /*0008*/ 	.word	0x00000000
	.align		4
        /*000c*/ 	.word	0xfffffffe
	.align		4
        /*0010*/ 	.word	0x00000000
	.align		4
        /*0014*/ 	.word	0xfffffffd
	.align		4
        /*0018*/ 	.word	0x00000000
	.align		4
        /*001c*/ 	.word	0xfffffffc


//--------------------- .nv.constant4             --------------------------
	.section	.nv.constant4,"a",@progbits
	.align	8
	.align		8
.nv.constant4:
        /*0000*/ 	.dword	_$_str
	.align		8
        /*0008*/ 	.dword	_$_str_$_2


//--------------------- .text.triton_poi_fused__native_batch_norm_legit_no_training_add_leaky_relu_16 --------------------------
	.section	.text.triton_poi_fused__native_batch_norm_legit_no_training_add_leaky_relu_16,"ax",@progbits
	.align	128
        .global         triton_poi_fused__native_batch_norm_legit_no_training_add_leaky_relu_16
        .type           triton_poi_fused__native_batch_norm_legit_no_training_add_leaky_relu_16,@function
        .size           triton_poi_fused__native_batch_norm_legit_no_training_add_leaky_relu_16,(.L_x_1 - triton_poi_fused__native_batch_norm_legit_no_training_add_leaky_relu_16)
        .other          triton_poi_fused__native_batch_norm_legit_no_training_add_leaky_relu_16,@"STO_CUDA_ENTRY STV_DEFAULT"
triton_poi_fused__native_batch_norm_legit_no_training_add_leaky_relu_16:
.text.triton_poi_fused__native_batch_norm_legit_no_training_add_leaky_relu_16:
[----:B------:R-:W-:Y:S01]  /*0000*/  LDC R1, c[0x0][0x28] ;  /* 0x00000a00ff017b82 */ /* 0x000fe20000000800 */
[----:B------:R-:W1:Y:S07]  /*0010*/  S2R R0, SR_TID.X ;  /* 0x0000000000007919 */ /* 0x000e6e0000002100 */
[----:B------:R-:W2:Y:S01]  /*0020*/  LDC.64 R4, c[0x0][0x228] ;  /* 0x00008a00ff047b82 */ /* 0x000ea20000000a00 */
[----:B------:R-:W-:Y:S01]  /*0030*/  ULDC.64 UR4, c[0x0][0x208] ;  /* 0x0000820000047ab9 */ /* 0x000fe20000000a00 */
[----:B------:R-:W3:Y:S06]  /*0040*/  S2R R7, SR_CTAID.X ;  /* 0x0000000000077919 */ /* 0x000eec0000002500 */
[----:B------:R-:W4:Y:S08]  /*0050*/  LDC.64 R8, c[0x0][0x218] ;  /* 0x00008600ff087b82 */ /* 0x000f300000000a00 */
[----:B------:R-:W5:Y:S08]  /*0060*/  LDC.64 R12, c[0x0][0x220] ;  /* 0x00008800ff0c7b82 */ /* 0x000f700000000a00 */
[----:B------:R-:W5:Y:S01]  /*0070*/  LDC.64 R18, c[0x0][0x230] ;  /* 0x00008c00ff127b82 */ /* 0x000f620000000a00 */
[----:B-1----:R-:W-:-:S07]  /*0080*/  SHF.L.U32 R0, R0, 0x2, RZ ;  /* 0x0000000200007819 */ /* 0x002fce00000006ff */
[----:B------:R-:W1:Y:S01]  /*0090*/  LDC.64 R20, c[0x0][0x238] ;  /* 0x00008e00ff147b82 */ /* 0x000e620000000a00 */
[----:B---3--:R-:W-:Y:S02]  /*00a0*/  SHF.R.S32.HI R3, RZ, 0x16, R7 ;  /* 0x00000016ff037819 */ /* 0x008fe40000011407 */
[----:B------:R-:W-:Y:S02]  /*00b0*/  LOP3.LUT R0, R0, 0x1fc, RZ, 0xc0, !PT ;  /* 0x000001fc00007812 */ /* 0x000fe400078ec0ff */
[----:B------:R-:W-:Y:S02]  /*00c0*/  SGXT R3, R3, 0x1 ;  /* 0x000000010303781a */ /* 0x000fe40000000200 */
[----:B------:R-:W-:-:S04]  /*00d0*/  LEA R0, R7, R0, 0x9 ;  /* 0x0000000007007211 */ /* 0x000fc800078e48ff */
[----:B------:R-:W-:-:S04]  /*00e0*/  LEA.HI R3, R3, R0, RZ, 0x8 ;  /* 0x0000000003037211 */ /* 0x000fc800078f40ff */
[----:B------:R-:W-:-:S04]  /*00f0*/  LOP3.LUT R3, R3, 0xffffff00, RZ, 0xc0, !PT ;  /* 0xffffff0003037812 */ /* 0x000fc800078ec0ff */
[----:B------:R-:W-:Y:S01]  /*0100*/  IADD3 R16, R0, -R3, RZ ;  /* 0x8000000300107210 */ /* 0x000fe20007ffe0ff */
[----:B----4-:R-:W-:Y:S01]  /*0110*/  IMAD.WIDE R8, R0, 0x4, R8 ;  /* 0x0000000400087825 */ /* 0x010fe200078e0208 */
[----:B------:R-:W3:Y:S03]  /*0120*/  LDC.64 R2, c[0x0][0x240] ;  /* 0x00009000ff027b82 */ /* 0x000ee60000000a00 */
[C---:B--2---:R-:W-:Y:S02]  /*0130*/  IMAD.WIDE R4, R16.reuse, 0x4, R4 ;  /* 0x0000000410047825 */ /* 0x044fe400078e0204 */
[----:B------:R-:W2:Y:S04]  /*0140*/  LDG.E.128 R8, desc[UR4][R8.64] ;  /* 0x0000000408087981 */ /* 0x000ea8000c1e1d00 */
[----:B------:R-:W4:Y:S01]  /*0150*/  LDG.E.EL.128 R4, desc[UR4][R4.64] ;  /* 0x0000000404047981 */ /* 0x000f22000c2e1d00 */
[----:B-----5:R-:W-:-:S06]  /*0160*/  IMAD.WIDE R12, R16, 0x4, R12 ;  /* 0x00000004100c7825 */ /* 0x020fcc00078e020c */
[----:B------:R-:W2:Y:S01]  /*0170*/  LDG.E.EL.128 R12, desc[UR4][R12.64] ;  /* 0x000000040c0c7981 */ /* 0x000ea2000c2e1d00 */
[----:B0-----:R-:W-:-:S04]  /*0180*/  IMAD.WIDE R18, R16, 0x4, R18 ;  /* 0x0000000410127825 */ /* 0x001fc800078e0212 */
[----:B-1----:R-:W-:Y:S02]  /*0190*/  IMAD.WIDE R20, R16, 0x4, R20 ;  /* 0x0000000410147825 */ /* 0x002fe400078e0214 */
[----:B------:R-:W5:Y:S04]  /*01a0*/  LDG.E.EL.128 R16, desc[UR4][R18.64] ;  /* 0x0000000412107981 */ /* 0x000f68000c2e1d00 */
[----:B------:R-:W5:Y:S01]  /*01b0*/  LDG.E.EL.128 R20, desc[UR4][R20.64] ;  /* 0x0000000414147981 */ /* 0x000f62000c2e1d00 */
[----:B---3--:R-:W-:-:S06]  /*01c0*/  IMAD.WIDE R24, R0, 0x4, R2 ;  /* 0x0000000400187825 */ /* 0x008fcc00078e0202 */
[----:B------:R-:W3:Y:S01]  /*01d0*/  LDG.E.128 R24, desc[UR4][R24.64] ;  /* 0x0000000418187981 */ /* 0x000ee2000c1e1d00 */
[----:B----4-:R-:W-:Y:S01]  /*01e0*/  FADD R2, R5, 9.9999997473787516356e-06 ;  /* 0x3727c5ac05027421 */ /* 0x010fe20000000000 */
[----:B------:R-:W-:Y:S01]  /*01f0*/  FADD R6, R6, 9.9999997473787516356e-06 ;  /* 0x3727c5ac06067421 */ /* 0x000fe20000000000 */
[----:B------:R-:W-:-:S04]  /*0200*/  FADD R4, R4, 9.9999997473787516356e-06 ;  /* 0x3727c5ac04047421 */ /* 0x000fc80000000000 */
[----:B------:R-:W0:Y:S01]  /*0210*/  MUFU.SQRT R2, R2 ;  /* 0x0000000200027308 */ /* 0x000e220000002000 */
[----:B------:R-:W-:-:S07]  /*0220*/  FADD R7, R7, 9.9999997473787516356e-06 ;  /* 0x3727c5ac07077421 */ /* 0x000fce0000000000 */
[----:B------:R1:W4:Y:S08]  /*0230*/  MUFU.SQRT R3, R6 ;  /* 0x0000000600037308 */ /* 0x0003300000002000 */
[----:B------:R-:W2:Y:S01]  /*0240*/  MUFU.SQRT R4, R4 ;  /* 0x0000000400047308 */ /* 0x000ea20000002000 */
[----:B0-----:R-:W-:-:S07]  /*0250*/  FSETP.GT.AND P6, PT, R2, 8.50705917302346158658e+37, PT ;  /* 0x7e8000000200780b */ /* 0x001fce0003fc4000 */
[----:B------:R0:W3:Y:S01]  /*0260*/  MUFU.SQRT R5, R7 ;  /* 0x0000000700057308 */ /* 0x0000e20000002000 */
[----:B-1----:R-:W-:Y:S01]  /*0270*/  HFMA2.MMA R6, -RZ, RZ, 1.625, 0 ;  /* 0x3e800000ff067435 */ /* 0x002fe200000001ff */
[C---:B----4-:R-:W-:Y:S02]  /*0280*/  FSETP.GT.AND P3, PT, R3.reuse, 8.50705917302346158658e+37, PT ;  /* 0x7e8000000300780b */ /* 0x050fe40003f64000 */
[----:B------:R-:W-:Y:S02]  /*0290*/  FSETP.GEU.AND P1, PT, R2, 1.175494350822287508e-38, PT ;  /* 0x008000000200780b */ /* 0x000fe40003f2e000 */
[----:B------:R-:W-:Y:S02]  /*02a0*/  FSETP.GEU.AND P0, PT, R3, 1.175494350822287508e-38, PT ;  /* 0x008000000300780b */ /* 0x000fe40003f0e000 */
[----:B--2---:R-:W-:Y:S01]  /*02b0*/  FSETP.GT.AND P5, PT, R4, 8.50705917302346158658e+37, PT ;  /* 0x7e8000000400780b */ /* 0x004fe20003fa4000 */
[----:B------:R-:W-:Y:S01]  /*02c0*/  @P6 FMUL R2, R2, 0.25 ;  /* 0x3e80000002026820 */ /* 0x000fe20000400000 */
[----:B------:R-:W-:-:S02]  /*02d0*/  FSETP.GEU.AND P4, PT, R4, 1.175494350822287508e-38, PT ;  /* 0x008000000400780b */ /* 0x000fc40003f8e000 */
[----:B0-----:R-:W-:Y:S02]  /*02e0*/  FSEL R7, R6, 1, P6 ;  /* 0x3f80000006077808 */ /* 0x001fe40003000000 */
[C---:B---3--:R-:W-:Y:S02]  /*02f0*/  FSETP.GT.AND P2, PT, R5.reuse, 8.50705917302346158658e+37, PT ;  /* 0x7e8000000500780b */ /* 0x048fe40003f44000 */
[----:B------:R-:W-:Y:S01]  /*0300*/  FSETP.GEU.AND P6, PT, R5, 1.175494350822287508e-38, PT ;  /* 0x008000000500780b */ /* 0x000fe20003fce000 */
[----:B------:R-:W-:Y:S01]  /*0310*/  @P3 FMUL R3, R3, 0.25 ;  /* 0x3e80000003033820 */ /* 0x000fe20000400000 */
[----:B------:R-:W-:-:S03]  /*0320*/  @!P1 FMUL R2, R2, 16777216 ;  /* 0x4b80000002029820 */ /* 0x000fc60000400000 */
[----:B------:R-:W-:Y:S01]  /*0330*/  @P5 FMUL R4, R4, 0.25 ;  /* 0x3e80000004045820 */ /* 0x000fe20000400000 */
[----:B------:R-:W-:-:S05]  /*0340*/  @!P0 FMUL R3, R3, 16777216 ;  /* 0x4b80000003038820 */ /* 0x000fca0000400000 */
[----:B------:R-:W-:Y:S01]  /*0350*/  @P2 FMUL R5, R5, 0.25 ;  /* 0x3e80000005052820 */ /* 0x000fe20000400000 */
[----:B------:R-:W-:Y:S01]  /*0360*/  @!P4 FMUL R4, R4, 16777216 ;  /* 0x4b8000000404c820 */ /* 0x000fe20000400000 */
[----:B------:R-:W0:Y:S02]  /*0370*/  MUFU.RCP R2, R2 ;  /* 0x0000000200027308 */ /* 0x000e240000001000 */
[----:B------:R-:W-:Y:S01]  /*0380*/  @!P6 FMUL R5, R5, 16777216 ;  /* 0x4b8000000505e820 */ /* 0x000fe20000400000 */
[----:B------:R-:W-:-:S05]  /*0390*/  FADD R8, R8, -R12 ;  /* 0x8000000c08087221 */ /* 0x000fca0000000000 */
[----:B------:R-:W1:Y:S01]  /*03a0*/  MUFU.RCP R3, R3 ;  /* 0x0000000300037308 */ /* 0x000e620000001000 */
[C---:B------:R-:W-:Y:S01]  /*03b0*/  FSEL R12, R6.reuse, 1, P3 ;  /* 0x3f800000060c7808 */ /* 0x040fe20001800000 */
[----:B------:R-:W-:Y:S01]  /*03c0*/  FADD R9, R9, -R13 ;  /* 0x8000000d09097221 */ /* 0x000fe20000000000 */
[----:B------:R-:W-:-:S05]  /*03d0*/  FSEL R13, R6, 1, P5 ;  /* 0x3f800000060d7808 */ /* 0x000fca0002800000 */
[----:B------:R-:W2:Y:S01]  /*03e0*/  MUFU.RCP R4, R4 ;  /* 0x0000000400047308 */ /* 0x000ea20000001000 */
[----:B------:R-:W-:-:S07]  /*03f0*/  FSEL R6, R6, 1, P2 ;  /* 0x3f80000006067808 */ /* 0x000fce0001000000 */
[----:B------:R-:W3:Y:S01]  /*0400*/  MUFU.RCP R5, R5 ;  /* 0x0000000500057308 */ /* 0x000ee20000001000 */
[----:B------:R-:W-:Y:S01]  /*0410*/  @!P1 FMUL R7, R7, 16777216 ;  /* 0x4b80000007079820 */ /* 0x000fe20000400000 */
[----:B------:R-:W-:Y:S01]  /*0420*/  @!P0 FMUL R12, R12, 16777216 ;  /* 0x4b8000000c0c8820 */ /* 0x000fe20000400000 */
[----:B------:R-:W-:Y:S01]  /*0430*/  FADD R10, R10, -R14 ;  /* 0x8000000e0a0a7221 */ /* 0x000fe20000000000 */
[----:B------:R-:W-:Y:S01]  /*0440*/  @!P4 FMUL R13, R13, 16777216 ;  /* 0x4b8000000d0dc820 */ /* 0x000fe20000400000 */
[----:B------:R-:W-:Y:S01]  /*0450*/  @!P6 FMUL R6, R6, 16777216 ;  /* 0x4b8000000606e820 */ /* 0x000fe20000400000 */
[----:B0-----:R-:W-:Y:S01]  /*0460*/  FMUL R2, R2, R7 ;  /* 0x0000000702027220 */ /* 0x001fe20000400000 */
[----:B-1----:R-:W-:Y:S01]  /*0470*/  FMUL R3, R3, R12 ;  /* 0x0000000c03037220 */ /* 0x002fe20000400000 */
[----:B------:R-:W-:Y:S01]  /*0480*/  FADD R11, R11, -R15 ;  /* 0x8000000f0b0b7221 */ /* 0x000fe20000000000 */
[----:B--2---:R-:W-:Y:S01]  /*0490*/  FMUL R13, R4, R13 ;  /* 0x0000000d040d7220 */ /* 0x004fe20000400000 */
[----:B------:R-:W-:Y:S01]  /*04a0*/  FMUL R2, R2, R9 ;  /* 0x0000000902027220 */ /* 0x000fe20000400000 */
[----:B------:R-:W-:Y:S01]  /*04b0*/  FMUL R3, R3, R10 ;  /* 0x0000000a03037220 */ /* 0x000fe20000400000 */
[----:B---3--:R-:W-:Y:S01]  /*04c0*/  FMUL R6, R5, R6 ;  /* 0x0000000605067220 */ /* 0x008fe20000400000 */
[----:B------:R-:W-:Y:S01]  /*04d0*/  FMUL R13, R13, R8 ;  /* 0x000000080d0d7220 */ /* 0x000fe20000400000 */
[----:B-----5:R-:W-:Y:S01]  /*04e0*/  FFMA R4, R17, R2, R21 ;  /* 0x0000000211047223 */ /* 0x020fe20000000015 */
[----:B------:R-:W-:Y:S01]  /*04f0*/  FFMA R5, R18, R3, R22 ;  /* 0x0000000312057223 */ /* 0x000fe20000000016 */
[----:B------:R-:W-:Y:S01]  /*0500*/  FMUL R6, R6, R11 ;  /* 0x0000000b06067220 */ /* 0x000fe20000400000 */
[----:B------:R-:W0:Y:S01]  /*0510*/  LDC.64 R2, c[0x0][0x210] ;  /* 0x00008400ff027b82 */ /* 0x000e220000000a00 */
[----:B------:R-:W-:-:S02]  /*0520*/  FFMA R13, R16, R13, R20 ;  /* 0x0000000d100d7223 */ /* 0x000fc40000000014 */
[----:B------:R-:W-:Y:S01]  /*0530*/  FFMA R6, R19, R6, R23 ;  /* 0x0000000613067223 */ /* 0x000fe20000000017 */
[----:B------:R-:W-:Y:S02]  /*0540*/  FSETP.GT.AND P2, PT, R4, RZ, PT ;  /* 0x000000ff0400720b */ /* 0x000fe40003f44000 */
[----:B------:R-:W-:Y:S02]  /*0550*/  FSETP.GT.AND P3, PT, R13, RZ, PT ;  /* 0x000000ff0d00720b */ /* 0x000fe40003f64000 */
[----:B------:R-:W-:Y:S02]  /*0560*/  FSETP.GT.AND P1, PT, R5, RZ, PT ;  /* 0x000000ff0500720b */ /* 0x000fe40003f24000 */
[----:B------:R-:W-:-:S07]  /*0570*/  FSETP.GT.AND P0, PT, R6, RZ, PT ;  /* 0x000000ff0600720b */ /* 0x000fce0003f04000 */
[----:B------:R-:W-:Y:S02]  /*0580*/  @!P2 FMUL R4, R4, 0.10000000149011611938 ;  /* 0x3dcccccd0404a820 */ /* 0x000fe40000400000 */
[----:B------:R-:W-:Y:S02]  /*0590*/  @!P3 FMUL R13, R13, 0.10000000149011611938 ;  /* 0x3dcccccd0d0db820 */ /* 0x000fe40000400000 */
[----:B------:R-:W-:Y:S02]  /*05a0*/  @!P1 FMUL R5, R5, 0.10000000149011611938 ;  /* 0x3dcccccd05059820 */ /* 0x000fe40000400000 */
[----:B------:R-:W-:Y:S01]  /*05b0*/  @!P0 FMUL R6, R6, 0.10000000149011611938 ;  /* 0x3dcccccd06068820 */ /* 0x000fe20000400000 */
[----:B------:R-:W-:Y:S01]  /*05c0*/  FADD R24, R24, R13 ;  /* 0x0000000d18187221 */ /* 0x000fe20000000000 */
[----:B------:R-:W-:Y:S01]  /*05d0*/  FADD R25, R25, R4 ;  /* 0x0000000419197221 */ /* 0x000fe20000000000 */
[----:B------:R-:W-:Y:S01]  /*05e0*/  FADD R26, R26, R5 ;  /* 0x000000051a1a7221 */ /* 0x000fe20000000000 */
[----:B------:R-:W-:Y:S01]  /*05f0*/  FADD R27, R27, R6 ;  /* 0x000000061b1b7221 */ /* 0x000fe20000000000 */
[----:B0-----:R-:W-:-:S05]  /*0600*/  IMAD.WIDE R2, R0, 0x4, R2 ;  /* 0x0000000400027825 */ /* 0x001fca00078e0202 */
[----:B------:R-:W-:Y:S01]  /*0610*/  STG.E.128 desc[UR4][R2.64], R24 ;  /* 0x0000001802007986 */ /* 0x000fe2000c101d04 */
[----:B------:R-:W-:Y:S05]  /*0620*/  EXIT ;  /* 0x000000000000794d */ /* 0x000fea0003800000 */
.L_x_0:
[----:B------:R-:W-:-:S00]  /*0630*/  BRA `(.L_x_0) ;  /* 0xfffffffc00fc7947 */ /* 0x000fc0000383ffff */
[----:B------:R-:W-:-:S00]  /*0640*/  NOP ;  /* 0x0000000000007918 */ /* 0x000fc00000000000 */
        /* <DEDUP_REMOVED lines=11> */
.L_x_1:


//--------------------- .nv.global.init           --------------------------
	.section	.nv.global.init,"aw",@progbits
.nv.global.init:
	.type		_$_str,@object
	.size		_$_str,(_$_str_$_2 - _$_str)
_$_str:
        /*0000*/ 	.byte	0x5f, 0x5f, 0x43, 0x55, 0x44, 0x41, 0x5f, 0x46, 0x54, 0x5a, 0x00
	.type		_$_str_$_2,@object
	.size		_$_str_$_2,(.L_1 - _$_str_$_2)
_$_str_$_2:
        /*000b*/ 	.byte	0x5f, 0x5f, 0x43, 0x55, 0x44, 0x41, 0x5f, 0x50, 0x52, 0x45, 0x43, 0x5f, 0x53, 0x51, 0x52, 0x54
        /*001b*/ 	.byte	0x00
.L_1:


//--------------------- .nv.constant0.triton_poi_fused__native_batch_norm_legit_no_training_add_leaky_relu_16 --------------------------
	.section	.nv.constant0.triton_poi_fused__native_batch_norm_legit_no_training_add_leaky_relu_16,"a",@progbits
	.sectionflags	@""
	.align	4
.nv.constant0.triton_poi_fused__native_batch_norm_legit_no_training_add_leaky_relu_16:
	.zero		588
